//
// Generated by NVIDIA NVVM Compiler
//
// Compiler Build ID: CL-36424714
// Cuda compilation tools, release 13.0, V13.0.88
// Based on NVVM 20.0.0
//

.version 9.0
.target sm_100
.address_size 64

	// .globl	_Z3addPiS_

.visible .entry _Z3addPiS_(
	.param .u64 .ptr .align 1 _Z3addPiS__param_0,
	.param .u64 .ptr .align 1 _Z3addPiS__param_1
)
{
	.reg .b32 	%r<4>;
	.reg .b64 	%rd<8>;

	ld.param.u64 	%rd1, [_Z3addPiS__param_0];
	ld.param.u64 	%rd2, [_Z3addPiS__param_1];
	cvta.to.global.u64 	%rd3, %rd1;
	cvta.to.global.u64 	%rd4, %rd2;
	mov.u32 	%r1, %tid.x;
	mul.wide.u32 	%rd5, %r1, 4;
	add.s64 	%rd6, %rd4, %rd5;
	ld.global.u32 	%r2, [%rd6];
	shl.b32 	%r3, %r2, 1;
	add.s64 	%rd7, %rd3, %rd5;
	st.global.u32 	[%rd7], %r3;
	ret;

}


// ===== COMPILED SASS (sm_100) =====

	.target	sm_100

	.elftype	@"ET_EXEC"


//--------------------- .note.nv.tkinfo           --------------------------
	.section	.note.nv.tkinfo,"",@"SHT_NOTE"
	.sectionflags	@"SHF_NOTE_NV_TKINFO"
	.tkinfo
        /*0018*/ 	.word	0x00000002
        /*0030*/ 	.string	""
        /*0030*/ 	.string	"ptxas"
        /*0030*/ 	.string	"Cuda compilation tools, release 13.0, V13.0.88"
        /*0030*/ 	.string	"Build cuda_13.0.r13.0/compiler.36424714_0"
        /*0030*/ 	.string	"-arch sm_100 -m 64 "



//--------------------- .note.nv.cuinfo           --------------------------
	.section	.note.nv.cuinfo,"",@"SHT_NOTE"
	.sectionflags	@"SHF_NOTE_NV_CUINFO"
        /*0018*/ 	.short	0x0002
        /*001a*/ 	.short	0x0064
        /*001c*/ 	.short	0x0082
	.zero		2


//--------------------- .nv.info                  --------------------------
	.section	.nv.info,"",@"SHT_CUDA_INFO"
	.align	4


	//----- nvinfo : EIATTR_REGCOUNT
	.align		4
        /*0000*/ 	.byte	0x04, 0x2f
        /*0002*/ 	.short	(.L_1 - .L_0)
	.align		4
.L_0:
        /*0004*/ 	.word	index@(_Z3addPiS_)
        /*0008*/ 	.word	0x0000000a


	//----- nvinfo : EIATTR_FRAME_SIZE
	.align		4
.L_1:
        /*000c*/ 	.byte	0x04, 0x11
        /*000e*/ 	.short	(.L_3 - .L_2)
	.align		4
.L_2:
        /*0010*/ 	.word	index@(_Z3addPiS_)
        /*0014*/ 	.word	0x00000000


	//----- nvinfo : EIATTR_MIN_STACK_SIZE
	.align		4
.L_3:
        /*0018*/ 	.byte	0x04, 0x12
        /*001a*/ 	.short	(.L_5 - .L_4)
	.align		4
.L_4:
        /*001c*/ 	.word	index@(_Z3addPiS_)
        /*0020*/ 	.word	0x00000000
.L_5:


//--------------------- .nv.compat                --------------------------
	.section	.nv.compat,"",@"SHT_CUDA_COMPAT_INFO"
	.align	4
        /*0000*/ 	.byte	0x02, 0x09, 0x00, 0x00, 0x02, 0x02, 0x01, 0x00, 0x02, 0x05, 0x05, 0x00, 0x03, 0x07, 0x01, 0x01
        /*0010*/ 	.byte	0x02, 0x03, 0x00, 0x00, 0x02, 0x06, 0x01, 0x00, 0x04, 0x0b, 0x08, 0x00, 0x09, 0x00, 0x00, 0x00
        /*0020*/ 	.byte	0x00, 0x00, 0x00, 0x00


//--------------------- .nv.info._Z3addPiS_       --------------------------
	.section	.nv.info._Z3addPiS_,"",@"SHT_CUDA_INFO"
	.sectionflags	@""
	.align	4


	//----- nvinfo : EIATTR_CUDA_API_VERSION
	.align		4
        /*0000*/ 	.byte	0x04, 0x37
        /*0002*/ 	.short	(.L_7 - .L_6)
.L_6:
        /*0004*/ 	.word	0x00000082


	//----- nvinfo : EIATTR_KPARAM_INFO
	.align		4
.L_7:
        /*0008*/ 	.byte	0x04, 0x17
        /*000a*/ 	.short	(.L_9 - .L_8)
.L_8:
        /*000c*/ 	.word	0x00000000
        /*0010*/ 	.short	0x0001
        /*0012*/ 	.short	0x0008
        /*0014*/ 	.byte	0x00, 0xf5, 0x21, 0x00


	//----- nvinfo : EIATTR_KPARAM_INFO
	.align		4
.L_9:
        /*0018*/ 	.byte	0x04, 0x17
        /*001a*/ 	.short	(.L_11 - .L_10)
.L_10:
        /*001c*/ 	.word	0x00000000
        /*0020*/ 	.short	0x0000
        /*0022*/ 	.short	0x0000
        /*0024*/ 	.byte	0x00, 0xf5, 0x21, 0x00


	//----- nvinfo : EIATTR_SPARSE_MMA_MASK
	.align		4
.L_11:
        /*0028*/ 	.byte	0x03, 0x50
        /*002a*/ 	.short	0x0000


	//----- nvinfo : EIATTR_MAXREG_COUNT
	.align		4
        /*002c*/ 	.byte	0x03, 0x1b
        /*002e*/ 	.short	0x00ff


	//----- nvinfo : EIATTR_MERCURY_ISA_VERSION
	.align		4
        /*0030*/ 	.byte	0x03, 0x5f
        /*0032*/ 	.short	0x0101


	//----- nvinfo : EIATTR_VRC_CTA_INIT_COUNT
	.align		4
        /*0034*/ 	.byte	0x02, 0x4a
	.zero		1
	.zero		1


	//----- nvinfo : EIATTR_EXIT_INSTR_OFFSETS
	.align		4
        /*0038*/ 	.byte	0x04, 0x1c
        /*003a*/ 	.short	(.L_13 - .L_12)


	//   ....[0]....
.L_12:
        /*003c*/ 	.word	0x000000a0


	//----- nvinfo : EIATTR_CBANK_PARAM_SIZE
	.align		4
.L_13:
        /*0040*/ 	.byte	0x03, 0x19
        /*0042*/ 	.short	0x0010


	//----- nvinfo : EIATTR_PARAM_CBANK
	.align		4
        /*0044*/ 	.byte	0x04, 0x0a
        /*0046*/ 	.short	(.L_15 - .L_14)
	.align		4
.L_14:
        /*0048*/ 	.word	index@(.nv.constant0._Z3addPiS_)
        /*004c*/ 	.short	0x0380
        /*004e*/ 	.short	0x0010


	//----- nvinfo : EIATTR_SW_WAR
	.align		4
.L_15:
        /*0050*/ 	.byte	0x04, 0x36
        /*0052*/ 	.short	(.L_17 - .L_16)
.L_16:
        /*0054*/ 	.word	0x00000008
.L_17:


//--------------------- .nv.callgraph             --------------------------
	.section	.nv.callgraph,"",@"SHT_CUDA_CALLGRAPH"
	.align	4
	.sectionentsize	8
	.align		4
        /*0000*/ 	.word	0x00000000
	.align		4
        /*0004*/ 	.word	0xffffffff
	.align		4
        /*0008*/ 	.word	0x00000000
	.align		4
        /*000c*/ 	.word	0xfffffffe
	.align		4
        /*0010*/ 	.word	0x00000000
	.align		4
        /*0014*/ 	.word	0xfffffffd
	.align		4
        /*0018*/ 	.word	0x00000000
	.align		4
        /*001c*/ 	.word	0xfffffffc


//--------------------- .text._Z3addPiS_          --------------------------
	.section	.text._Z3addPiS_,"ax",@progbits
	.align	128
        .global         _Z3addPiS_
        .type           _Z3addPiS_,@function
        .size           _Z3addPiS_,(.L_x_1 - _Z3addPiS_)
        .other          _Z3addPiS_,@"STO_CUDA_ENTRY STV_DEFAULT"
_Z3addPiS_:
.text._Z3addPiS_:
[----:B------:R-:W-:Y:S01]  /*0000*/  LDC R1, c[0x0][0x37c] ;  /* 0x0000df00ff017b82 */ /* 0x000fe20000000800 */
[----:B------:R-:W0:Y:S07]  /*0010*/  S2R R7, SR_TID.X ;  /* 0x0000000000077919 */ /* 0x000e2e0000002100 */
[----:B------:R-:W0:Y:S01]  /*0020*/  LDC.64 R2, c[0x0][0x388] ;  /* 0x0000e200ff027b82 */ /* 0x000e220000000a00 */
[----:B------:R-:W1:Y:S07]  /*0030*/  LDCU.64 UR4, c[0x0][0x358] ;  /* 0x00006b00ff0477ac */ /* 0x000e6e0008000a00 */
[----:B------:R-:W2:Y:S01]  /*0040*/  LDC.64 R4, c[0x0][0x380] ;  /* 0x0000e000ff047b82 */ /* 0x000ea20000000a00 */
[----:B0-----:R-:W-:-:S06]  /*0050*/  IMAD.WIDE.U32 R2, R7, 0x4, R2 ;  /* 0x0000000407027825 */ /* 0x001fcc00078e0002 */
[----:B-1----:R-:W3:Y:S01]  /*0060*/  LDG.E R2, desc[UR4][R2.64] ;  /* 0x0000000402027981 */ /* 0x002ee2000c1e1900 */
[----:B--2---:R-:W-:Y:S01]  /*0070*/  IMAD.WIDE.U32 R4, R7, 0x4, R4 ;  /* 0x0000000407047825 */ /* 0x004fe200078e0004 */
[----:B---3--:R-:W-:-:S05]  /*0080*/  SHF.L.U32 R7, R2, 0x1, RZ ;  /* 0x0000000102077819 */ /* 0x008fca00000006ff */
[----:B------:R-:W-:Y:S01]  /*0090*/  STG.E desc[UR4][R4.64], R7 ;  /* 0x0000000704007986 */ /* 0x000fe2000c101904 */
[----:B------:R-:W-:Y:S05]  /*00a0*/  EXIT ;  /* 0x000000000000794d */ /* 0x000fea0003800000 */
.L_x_0:
[----:B------:R-:W-:-:S00]  /*00b0*/  BRA `(.L_x_0) ;  /* 0xfffffffc00fc7947 */ /* 0x000fc0000383ffff */
[----:B------:R-:W-:-:S00]  /*00c0*/  NOP ;  /* 0x0000000000007918 */ /* 0x000fc00000000000 */
        /* <DEDUP_REMOVED lines=11> */
.L_x_1:


//--------------------- .nv.shared.reserved.0     --------------------------
	.section	.nv.shared.reserved.0,"aw",@nobits
	.weak		__nv_reservedSMEM_offset_0_alias
	.size		__nv_reservedSMEM_offset_0_alias, 0, 64
	.other		__nv_reservedSMEM_offset_0_alias,@"STO_CUDA_RESERVED_SHARED STV_DEFAULT"
__nv_reservedSMEM_offset_0_alias:
	.zero		0
	.zero		64


//--------------------- .nv.constant0._Z3addPiS_  --------------------------
	.section	.nv.constant0._Z3addPiS_,"a",@progbits
	.sectionflags	@""
	.align	4
.nv.constant0._Z3addPiS_:
	.zero		912


//--------------------- SYMBOLS --------------------------

	.type		.nv.reservedSmem.offset0,@object
	.size		.nv.reservedSmem.offset0,0x4
